	.headerflags	@"EF_CUDA_TEXMODE_UNIFIED EF_CUDA_64BIT_ADDRESS EF_CUDA_ACCELERATORS EF_CUDA_SM90 EF_CUDA_VIRTUAL_SM(EF_CUDA_SM90)"
	.elftype	@"ET_EXEC"


//--------------------- .nv.info                  --------------------------
	.section	.nv.info,"",@"SHT_CUDA_INFO"
	.align	4


	//----- nvinfo : EIATTR_REGCOUNT
	.align		4
        /*0000*/ 	.byte	0x04, 0x2f
        /*0002*/ 	.short	(.L_1 - .L_0)
	.align		4
.L_0:
        /*0004*/ 	.word	index@(triton_poi_fused_cat_55)
        /*0008*/ 	.word	0x0000001e


	//----- nvinfo : EIATTR_MIN_STACK_SIZE
	.align		4
.L_1:
        /*000c*/ 	.byte	0x04, 0x12
        /*000e*/ 	.short	(.L_3 - .L_2)
	.align		4
.L_2:
        /*0010*/ 	.word	index@(triton_poi_fused_cat_55)
        /*0014*/ 	.word	0x00000000


	//----- nvinfo : EIATTR_FRAME_SIZE
	.align		4
.L_3:
        /*0018*/ 	.byte	0x04, 0x11
        /*001a*/ 	.short	(.L_5 - .L_4)
	.align		4
.L_4:
        /*001c*/ 	.word	index@(triton_poi_fused_cat_55)
        /*0020*/ 	.word	0x00000000


	//----- nvinfo : EIATTR_MIN_STACK_SIZE
	.align		4
.L_5:
        /*0024*/ 	.byte	0x04, 0x12
        /*0026*/ 	.short	(.L_7 - .L_6)
	.align		4
.L_6:
        /*0028*/ 	.word	index@(triton_poi_fused_cat_55)
        /*002c*/ 	.word	0x00000000
.L_7:


//--------------------- .nv.info.triton_poi_fused_cat_55 --------------------------
	.section	.nv.info.triton_poi_fused_cat_55,"",@"SHT_CUDA_INFO"
	.sectionflags	@""
	.align	4


	//----- nvinfo : EIATTR_CUDA_API_VERSION
	.align		4
        /*0000*/ 	.byte	0x04, 0x37
        /*0002*/ 	.short	(.L_9 - .L_8)
.L_8:
        /*0004*/ 	.word	0x0000007c


	//----- nvinfo : EIATTR_KPARAM_INFO
	.align		4
.L_9:
        /*0008*/ 	.byte	0x04, 0x17
        /*000a*/ 	.short	(.L_11 - .L_10)
.L_10:
        /*000c*/ 	.word	0x00000000
        /*0010*/ 	.short	0x0009
        /*0012*/ 	.short	0x0048
        /*0014*/ 	.byte	0x00, 0xf0, 0x11, 0x00


	//----- nvinfo : EIATTR_KPARAM_INFO
	.align		4
.L_11:
        /*0018*/ 	.byte	0x04, 0x17
        /*001a*/ 	.short	(.L_13 - .L_12)
.L_12:
        /*001c*/ 	.word	0x00000000
        /*0020*/ 	.short	0x0008
        /*0022*/ 	.short	0x0040
        /*0024*/ 	.byte	0x00, 0xf4, 0x21, 0x00


	//----- nvinfo : EIATTR_KPARAM_INFO
	.align		4
.L_13:
        /*0028*/ 	.byte	0x04, 0x17
        /*002a*/ 	.short	(.L_15 - .L_14)
.L_14:
        /*002c*/ 	.word	0x00000000
        /*0030*/ 	.short	0x0007
        /*0032*/ 	.short	0x0038
        /*0034*/ 	.byte	0x00, 0xf4, 0x21, 0x00


	//----- nvinfo : EIATTR_KPARAM_INFO
	.align		4
.L_15:
        /*0038*/ 	.byte	0x04, 0x17
        /*003a*/ 	.short	(.L_17 - .L_16)
.L_16:
        /*003c*/ 	.word	0x00000000
        /*0040*/ 	.short	0x0006
        /*0042*/ 	.short	0x0030
        /*0044*/ 	.byte	0x00, 0xf4, 0x21, 0x00


	//----- nvinfo : EIATTR_KPARAM_INFO
	.align		4
.L_17:
        /*0048*/ 	.byte	0x04, 0x17
        /*004a*/ 	.short	(.L_19 - .L_18)
.L_18:
        /*004c*/ 	.word	0x00000000
        /*0050*/ 	.short	0x0005
        /*0052*/ 	.short	0x0028
        /*0054*/ 	.byte	0x00, 0xf4, 0x21, 0x00


	//----- nvinfo : EIATTR_KPARAM_INFO
	.align		4
.L_19:
        /*0058*/ 	.byte	0x04, 0x17
        /*005a*/ 	.short	(.L_21 - .L_20)
.L_20:
        /*005c*/ 	.word	0x00000000
        /*0060*/ 	.short	0x0004
        /*0062*/ 	.short	0x0020
        /*0064*/ 	.byte	0x00, 0xf4, 0x21, 0x00


	//----- nvinfo : EIATTR_KPARAM_INFO
	.align		4
.L_21:
        /*0068*/ 	.byte	0x04, 0x17
        /*006a*/ 	.short	(.L_23 - .L_22)
.L_22:
        /*006c*/ 	.word	0x00000000
        /*0070*/ 	.short	0x0003
        /*0072*/ 	.short	0x0018
        /*0074*/ 	.byte	0x00, 0xf4, 0x21, 0x00


	//----- nvinfo : EIATTR_KPARAM_INFO
	.align		4
.L_23:
        /*0078*/ 	.byte	0x04, 0x17
        /*007a*/ 	.short	(.L_25 - .L_24)
.L_24:
        /*007c*/ 	.word	0x00000000
        /*0080*/ 	.short	0x0002
        /*0082*/ 	.short	0x0010
        /*0084*/ 	.byte	0x00, 0xf4, 0x21, 0x00


	//----- nvinfo : EIATTR_KPARAM_INFO
	.align		4
.L_25:
        /*0088*/ 	.byte	0x04, 0x17
        /*008a*/ 	.short	(.L_27 - .L_26)
.L_26:
        /*008c*/ 	.word	0x00000000
        /*0090*/ 	.short	0x0001
        /*0092*/ 	.short	0x0008
        /*0094*/ 	.byte	0x00, 0xf4, 0x21, 0x00


	//----- nvinfo : EIATTR_KPARAM_INFO
	.align		4
.L_27:
        /*0098*/ 	.byte	0x04, 0x17
        /*009a*/ 	.short	(.L_29 - .L_28)
.L_28:
        /*009c*/ 	.word	0x00000000
        /*00a0*/ 	.short	0x0000
        /*00a2*/ 	.short	0x0000
        /*00a4*/ 	.byte	0x00, 0xf4, 0x21, 0x00


	//----- nvinfo : EIATTR_SPARSE_MMA_MASK
	.align		4
.L_29:
        /*00a8*/ 	.byte	0x03, 0x50
        /*00aa*/ 	.short	0x0000


	//----- nvinfo : EIATTR_MAXREG_COUNT
	.align		4
        /*00ac*/ 	.byte	0x03, 0x1b
        /*00ae*/ 	.short	0x00ff


	//----- nvinfo : EIATTR_EXIT_INSTR_OFFSETS
	.align		4
        /*00b0*/ 	.byte	0x04, 0x1c
        /*00b2*/ 	.short	(.L_31 - .L_30)


	//   ....[0]....
.L_30:
        /*00b4*/ 	.word	0x00000960


	//----- nvinfo : EIATTR_REQNTID
	.align		4
.L_31:
        /*00b8*/ 	.byte	0x04, 0x10
        /*00ba*/ 	.short	(.L_33 - .L_32)
.L_32:
        /*00bc*/ 	.word	0x00000080
        /*00c0*/ 	.word	0x00000001
        /*00c4*/ 	.word	0x00000001


	//----- nvinfo : EIATTR_CBANK_PARAM_SIZE
	.align		4
.L_33:
        /*00c8*/ 	.byte	0x03, 0x19
        /*00ca*/ 	.short	0x004c


	//----- nvinfo : EIATTR_PARAM_CBANK
	.align		4
        /*00cc*/ 	.byte	0x04, 0x0a
        /*00ce*/ 	.short	(.L_35 - .L_34)
	.align		4
.L_34:
        /*00d0*/ 	.word	index@(.nv.constant0.triton_poi_fused_cat_55)
        /*00d4*/ 	.short	0x0210
        /*00d6*/ 	.short	0x004c


	//----- nvinfo : EIATTR_SW_WAR
	.align		4
.L_35:
        /*00d8*/ 	.byte	0x04, 0x36
        /*00da*/ 	.short	(.L_37 - .L_36)
.L_36:
        /*00dc*/ 	.word	0x00000008
.L_37:


//--------------------- .nv.callgraph             --------------------------
	.section	.nv.callgraph,"",@"SHT_CUDA_CALLGRAPH"
	.align	4
	.sectionentsize	8
	.align		4
        /*0000*/ 	.word	0x00000000
	.align		4
        /*0004*/ 	.word	0xffffffff
	.align		4
        /*0008*/ 	.word	0x00000000
	.align		4
        /*000c*/ 	.word	0xfffffffe
	.align		4
        /*0010*/ 	.word	0x00000000
	.align		4
        /*0014*/ 	.word	0xfffffffd
	.align		4
        /*0018*/ 	.word	0x00000000
	.align		4
        /*001c*/ 	.word	0xfffffffc


//--------------------- .text.triton_poi_fused_cat_55 --------------------------
	.section	.text.triton_poi_fused_cat_55,"ax",@progbits
	.align	128
        .global         triton_poi_fused_cat_55
        .type           triton_poi_fused_cat_55,@function
        .size           triton_poi_fused_cat_55,(.L_x_1 - triton_poi_fused_cat_55)
        .other          triton_poi_fused_cat_55,@"STO_CUDA_ENTRY STV_DEFAULT"
triton_poi_fused_cat_55:
.text.triton_poi_fused_cat_55:
[----:B------:R-:W-:Y:S01]  /*0000*/  LDC R1, c[0x0][0x28] ;  /* 0x00000a00ff017b82 */ /* 0x000fe20000000800 */
[----:B------:R-:W1:Y:S07]  /*0010*/  S2R R0, SR_TID.X ;  /* 0x0000000000007919 */ /* 0x000e6e0000002100 */
[----:B------:R-:W2:Y:S01]  /*0020*/  LDC.64 R4, c[0x0][0x218] ;  /* 0x00008600ff047b82 */ /* 0x000ea20000000a00 */
[----:B------:R-:W-:Y:S01]  /*0030*/  CS2R R14, SRZ ;  /* 0x00000000000e7805 */ /* 0x000fe2000001ff00 */
[----:B------:R-:W-:Y:S01]  /*0040*/  ULDC.64 UR4, c[0x0][0x208] ;  /* 0x0000820000047ab9 */ /* 0x000fe20000000a00 */
[----:B------:R-:W3:Y:S05]  /*0050*/  S2R R3, SR_CTAID.X ;  /* 0x0000000000037919 */ /* 0x000eea0000002500 */
[----:B------:R-:W4:Y:S08]  /*0060*/  LDC.64 R8, c[0x0][0x220] ;  /* 0x00008800ff087b82 */ /* 0x000f300000000a00 */
[----:B------:R-:W5:Y:S01]  /*0070*/  LDC.64 R16, c[0x0][0x230] ;  /* 0x00008c00ff107b82 */ /* 0x000f620000000a00 */
[----:B------:R-:W-:Y:S01]  /*0080*/  CS2R R10, SRZ ;  /* 0x00000000000a7805 */ /* 0x000fe2000001ff00 */
[----:B------:R-:W-:Y:S01]  /*0090*/  ULDC.64 UR6, c[0x0][0x228] ;  /* 0x00008a0000067ab9 */ /* 0x000fe20000000a00 */
[----:B-1----:R-:W-:-:S05]  /*00a0*/  IMAD.SHL.U32 R0, R0, 0x2, RZ ;  /* 0x0000000200007824 */ /* 0x002fca00078e00ff */
[----:B------:R-:W-:-:S05]  /*00b0*/  LOP3.LUT R0, R0, 0xfe, RZ, 0xc0, !PT ;  /* 0x000000fe00007812 */ /* 0x000fca00078ec0ff */
[----:B---3--:R-:W-:-:S05]  /*00c0*/  IMAD R2, R3, 0x100, R0 ;  /* 0x0000010003027824 */ /* 0x008fca00078e0200 */
[----:B------:R-:W-:-:S04]  /*00d0*/  SHF.R.S32.HI R19, RZ, 0x1f, R2 ;  /* 0x0000001fff137819 */ /* 0x000fc80000011402 */
[CC--:B------:R-:W-:Y:S02]  /*00e0*/  LEA.HI R0, R19.reuse, R2.reuse, RZ, 0x4 ;  /* 0x0000000213007211 */ /* 0x0c0fe400078f20ff */
[----:B------:R-:W-:Y:S02]  /*00f0*/  LEA.HI R3, R19, R2, RZ, 0x2 ;  /* 0x0000000213037211 */ /* 0x000fe400078f10ff */
[--C-:B------:R-:W-:Y:S02]  /*0100*/  SHF.R.S32.HI R13, RZ, 0x4, R0.reuse ;  /* 0x00000004ff0d7819 */ /* 0x100fe40000011400 */
[----:B------:R-:W-:Y:S02]  /*0110*/  SHF.R.S32.HI R6, RZ, 0x1f, R0 ;  /* 0x0000001fff067819 */ /* 0x000fe40000011400 */
[----:B------:R-:W-:Y:S02]  /*0120*/  SHF.R.S32.HI R12, RZ, 0x2, R3 ;  /* 0x00000002ff0c7819 */ /* 0x000fe40000011403 */
[----:B------:R-:W-:-:S02]  /*0130*/  LEA.HI R6, R6, R13, RZ, 0x7 ;  /* 0x0000000d06067211 */ /* 0x000fc400078f38ff */
[----:B------:R-:W-:Y:S02]  /*0140*/  LEA.HI R7, R12, R12, RZ, 0x2 ;  /* 0x0000000c0c077211 */ /* 0x000fe400078f10ff */
[----:B------:R-:W-:Y:S02]  /*0150*/  LOP3.LUT R6, R6, 0xffffff80, RZ, 0xc0, !PT ;  /* 0xffffff8006067812 */ /* 0x000fe400078ec0ff */
[----:B------:R-:W-:Y:S02]  /*0160*/  LOP3.LUT R7, R7, 0xfffffffc, RZ, 0xc0, !PT ;  /* 0xfffffffc07077812 */ /* 0x000fe400078ec0ff */
[----:B------:R-:W-:Y:S01]  /*0170*/  LOP3.LUT R3, R3, 0xfffffffc, RZ, 0xc0, !PT ;  /* 0xfffffffc03037812 */ /* 0x000fe200078ec0ff */
[----:B------:R-:W-:Y:S02]  /*0180*/  IMAD.IADD R13, R13, 0x1, -R6 ;  /* 0x000000010d0d7824 */ /* 0x000fe400078e0a06 */
[----:B------:R-:W-:-:S03]  /*0190*/  IMAD.IADD R12, R12, 0x1, -R7 ;  /* 0x000000010c0c7824 */ /* 0x000fc600078e0a07 */
[----:B------:R-:W-:Y:S01]  /*01a0*/  ISETP.GE.AND P0, PT, R13, 0x40, PT ;  /* 0x000000400d00780c */ /* 0x000fe20003f06270 */
[----:B--2---:R-:W-:Y:S01]  /*01b0*/  IMAD.WIDE R20, R12, 0x8, R4 ;  /* 0x000000080c147825 */ /* 0x004fe200078e0204 */
[----:B------:R-:W-:-:S03]  /*01c0*/  CS2R R4, SRZ ;  /* 0x0000000000047805 */ /* 0x000fc6000001ff00 */
[----:B------:R-:W-:Y:S01]  /*01d0*/  IMAD.IADD R3, R2, 0x1, -R3 ;  /* 0x0000000102037824 */ /* 0x000fe200078e0a03 */
[----:B------:R-:W-:-:S07]  /*01e0*/  CS2R R6, SRZ ;  /* 0x0000000000067805 */ /* 0x000fce000001ff00 */
[----:B------:R-:W2:Y:S01]  /*01f0*/  @!P0 LDG.E.EL.64 R14, desc[UR4][R20.64] ;  /* 0x00000004140e8981 */ /* 0x000ea2000c2e1b00 */
[----:B----4-:R-:W-:Y:S01]  /*0200*/  IMAD.WIDE R22, R3, 0x8, R8 ;  /* 0x0000000803167825 */ /* 0x010fe200078e0208 */
[----:B------:R-:W-:-:S04]  /*0210*/  CS2R R8, SRZ ;  /* 0x0000000000087805 */ /* 0x000fc8000001ff00 */
[----:B------:R-:W3:Y:S01]  /*0220*/  @!P0 LDG.E.EL.128 R4, desc[UR4][R22.64] ;  /* 0x0000000416048981 */ /* 0x000ee2000c2e1d00 */
[----:B-----5:R-:W-:-:S05]  /*0230*/  IMAD.WIDE R16, R3, 0x8, R16 ;  /* 0x0000000803107825 */ /* 0x020fca00078e0210 */
[----:B------:R1:W4:Y:S01]  /*0240*/  @!P0 LDG.E.EL.128 R8, desc[UR4][R16.64] ;  /* 0x0000000410088981 */ /* 0x000322000c2e1d00 */
[----:B------:R-:W-:-:S04]  /*0250*/  LEA.HI R19, R19, R2, RZ, 0xb ;  /* 0x0000000213137211 */ /* 0x000fc800078f58ff */
[----:B------:R-:W-:Y:S02]  /*0260*/  LOP3.LUT R26, R19, 0xfffff800, RZ, 0xc0, !PT ;  /* 0xfffff800131a7812 */ /* 0x000fe400078ec0ff */
[----:B--2---:R-:W-:Y:S02]  /*0270*/  SEL R20, R15, RZ, !P0 ;  /* 0x000000ff0f147207 */ /* 0x004fe40004000000 */
[----:B------:R-:W-:Y:S02]  /*0280*/  SEL R18, R14, RZ, !P0 ;  /* 0x000000ff0e127207 */ /* 0x000fe40004000000 */
[----:B------:R-:W-:Y:S02]  /*0290*/  SHF.R.U32.HI R15, RZ, 0x1e, R20 ;  /* 0x0000001eff0f7819 */ /* 0x000fe40000011614 */
[----:B---3--:R-:W-:Y:S02]  /*02a0*/  SEL R23, R5, RZ, !P0 ;  /* 0x000000ff05177207 */ /* 0x008fe40004000000 */
[----:B------:R-:W-:-:S02]  /*02b0*/  LOP3.LUT R15, R15, 0x2, RZ, 0xc0, !PT ;  /* 0x000000020f0f7812 */ /* 0x000fc400078ec0ff */
[----:B------:R-:W-:Y:S02]  /*02c0*/  SEL R5, R6, RZ, !P0 ;  /* 0x000000ff06057207 */ /* 0x000fe40004000000 */
[----:B------:R-:W-:Y:S02]  /*02d0*/  IADD3 R24, P1, R15, R18, RZ ;  /* 0x000000120f187210 */ /* 0x000fe40007f3e0ff */
[----:B------:R-:W-:Y:S02]  /*02e0*/  SEL R18, R7, RZ, !P0 ;  /* 0x000000ff07127207 */ /* 0x000fe40004000000 */
[----:B------:R-:W-:Y:S01]  /*02f0*/  SEL R14, R4, RZ, !P0 ;  /* 0x000000ff040e7207 */ /* 0x000fe20004000000 */
[----:B------:R-:W-:Y:S01]  /*0300*/  IMAD.X R7, RZ, RZ, R20, P1 ;  /* 0x000000ffff077224 */ /* 0x000fe200008e0614 */
[----:B------:R-:W-:Y:S01]  /*0310*/  SHF.R.U32.HI R21, RZ, 0x1c, R23 ;  /* 0x0000001cff157819 */ /* 0x000fe20000011617 */
[----:B------:R-:W-:Y:S01]  /*0320*/  IMAD.SHL.U32 R6, R24, 0x8, RZ ;  /* 0x0000000818067824 */ /* 0x000fe200078e00ff */
[----:B-1----:R-:W-:-:S02]  /*0330*/  LEA R17, P1, R5, UR6, 0x2 ;  /* 0x0000000605117c11 */ /* 0x002fc4000f8210ff */
[----:B------:R-:W-:Y:S02]  /*0340*/  LEA R16, P2, R14, UR6, 0x2 ;  /* 0x000000060e107c11 */ /* 0x000fe4000f8410ff */
[----:B------:R-:W-:Y:S02]  /*0350*/  LOP3.LUT R21, R21, 0x8, RZ, 0xc0, !PT ;  /* 0x0000000815157812 */ /* 0x000fe400078ec0ff */
[--C-:B------:R-:W-:Y:S02]  /*0360*/  SHF.R.U32.HI R15, RZ, 0x1c, R18.reuse ;  /* 0x0000001cff0f7819 */ /* 0x100fe40000011612 */
[----:B------:R-:W-:Y:S02]  /*0370*/  LEA.HI.X R5, R5, UR7, R18, 0x2, P1 ;  /* 0x0000000705057c11 */ /* 0x000fe400088f1412 */
[----:B----4-:R-:W-:Y:S02]  /*0380*/  SEL R20, R9, RZ, !P0 ;  /* 0x000000ff09147207 */ /* 0x010fe40004000000 */
[----:B------:R-:W-:-:S02]  /*0390*/  SEL R18, R11, RZ, !P0 ;  /* 0x000000ff0b127207 */ /* 0x000fc40004000000 */
[----:B------:R-:W-:Y:S02]  /*03a0*/  SHF.L.U64.HI R4, R24, 0x3, R7 ;  /* 0x0000000318047819 */ /* 0x000fe40000010207 */
[----:B------:R-:W-:Y:S02]  /*03b0*/  LEA.HI.X R7, R14, UR7, R23, 0x2, P2 ;  /* 0x000000070e077c11 */ /* 0x000fe400090f1417 */
[----:B------:R-:W-:Y:S02]  /*03c0*/  IADD3 R16, P4, P3, R6, R16, R21 ;  /* 0x0000001006107210 */ /* 0x000fe40007b9e015 */
[----:B------:R-:W-:Y:S02]  /*03d0*/  SEL R23, R8, RZ, !P0 ;  /* 0x000000ff08177207 */ /* 0x000fe40004000000 */
[----:B------:R-:W-:Y:S02]  /*03e0*/  SEL R21, R10, RZ, !P0 ;  /* 0x000000ff0a157207 */ /* 0x000fe40004000000 */
[----:B------:R-:W-:-:S02]  /*03f0*/  SHF.R.U32.HI R11, RZ, 0x1c, R20 ;  /* 0x0000001cff0b7819 */ /* 0x000fc40000011614 */
[----:B------:R-:W-:Y:S02]  /*0400*/  SHF.R.U32.HI R9, RZ, 0x1c, R18 ;  /* 0x0000001cff097819 */ /* 0x000fe40000011612 */
[----:B------:R-:W-:Y:S02]  /*0410*/  LOP3.LUT R15, R15, 0x8, RZ, 0xc0, !PT ;  /* 0x000000080f0f7812 */ /* 0x000fe400078ec0ff */
[----:B------:R-:W-:Y:S02]  /*0420*/  LEA R10, P5, R23, UR6, 0x2 ;  /* 0x00000006170a7c11 */ /* 0x000fe4000f8a10ff */
[----:B------:R-:W-:Y:S02]  /*0430*/  LEA R8, P6, R21, UR6, 0x2 ;  /* 0x0000000615087c11 */ /* 0x000fe4000f8c10ff */
[----:B------:R-:W-:Y:S02]  /*0440*/  LOP3.LUT R11, R11, 0x8, RZ, 0xc0, !PT ;  /* 0x000000080b0b7812 */ /* 0x000fe400078ec0ff */
[----:B------:R-:W-:-:S02]  /*0450*/  LOP3.LUT R9, R9, 0x8, RZ, 0xc0, !PT ;  /* 0x0000000809097812 */ /* 0x000fc400078ec0ff */
[----:B------:R-:W-:Y:S02]  /*0460*/  IADD3 R14, P2, P1, R6, R17, R15 ;  /* 0x00000011060e7210 */ /* 0x000fe4000795e00f */
[----:B------:R-:W-:Y:S02]  /*0470*/  LEA.HI.X R23, R23, UR7, R20, 0x2, P5 ;  /* 0x0000000717177c11 */ /* 0x000fe4000a8f1414 */
[----:B------:R-:W-:Y:S01]  /*0480*/  LEA.HI.X R21, R21, UR7, R18, 0x2, P6 ;  /* 0x0000000715157c11 */ /* 0x000fe2000b0f1412 */
[----:B------:R-:W-:Y:S01]  /*0490*/  IMAD.MOV.U32 R18, RZ, RZ, RZ ;  /* 0x000000ffff127224 */ /* 0x000fe200078e00ff */
[----:B------:R-:W-:Y:S02]  /*04a0*/  IADD3.X R17, R4, R7, RZ, P4, P3 ;  /* 0x0000000704117210 */ /* 0x000fe400027e64ff */
[----:B------:R-:W-:Y:S02]  /*04b0*/  CS2R R24, SRZ ;  /* 0x0000000000187805 */ /* 0x000fe4000001ff00 */
[C---:B------:R-:W-:Y:S01]  /*04c0*/  IADD3 R10, P5, P6, R6.reuse, R10, R11 ;  /* 0x0000000a060a7210 */ /* 0x040fe20007ebe00b */
[----:B------:R-:W-:Y:S01]  /*04d0*/  ULDC.64 UR6, c[0x0][0x248] ;  /* 0x0000920000067ab9 */ /* 0x000fe20000000a00 */
[----:B------:R-:W-:-:S02]  /*04e0*/  IADD3 R8, P3, P4, R6, R8, R9 ;  /* 0x0000000806087210 */ /* 0x000fc40007c7e009 */
[C---:B------:R-:W-:Y:S01]  /*04f0*/  IADD3.X R15, R4.reuse, R5, RZ, P2, P1 ;  /* 0x00000005040f7210 */ /* 0x040fe200017e24ff */
[----:B------:R-:W1:Y:S01]  /*0500*/  LDC.64 R6, c[0x0][0x210] ;  /* 0x00008400ff067b82 */ /* 0x000e620000000a00 */
[C---:B------:R-:W-:Y:S02]  /*0510*/  IADD3.X R11, R4.reuse, R23, RZ, P5, P6 ;  /* 0x00000017040b7210 */ /* 0x040fe40002fec4ff */
[----:B------:R-:W-:Y:S01]  /*0520*/  IADD3.X R9, R4, R21, RZ, P3, P4 ;  /* 0x0000001504097210 */ /* 0x000fe20001fe84ff */
[----:B------:R-:W-:Y:S01]  /*0530*/  IMAD.SHL.U32 R21, R13, 0x4, RZ ;  /* 0x000000040d157824 */ /* 0x000fe200078e00ff */
[----:B------:R-:W-:-:S03]  /*0540*/  SHF.R.S32.HI R20, RZ, 0xb, R19 ;  /* 0x0000000bff147819 */ /* 0x000fc60000011413 */
[----:B------:R-:W2:Y:S01]  /*0550*/  LDC.64 R4, c[0x0][0x238] ;  /* 0x00008e00ff047b82 */ /* 0x000ea20000000a00 */
[----:B------:R-:W-:-:S04]  /*0560*/  IMAD.WIDE R16, R21, 0x4, R16 ;  /* 0x0000000415107825 */ /* 0x000fc800078e0210 */
[----:B------:R-:W-:-:S04]  /*0570*/  IMAD.WIDE R14, R21, 0x4, R14 ;  /* 0x00000004150e7825 */ /* 0x000fc800078e020e */
[----:B------:R-:W-:-:S04]  /*0580*/  IMAD.WIDE R10, R21, 0x4, R10 ;  /* 0x00000004150a7825 */ /* 0x000fc800078e020a */
[----:B------:R-:W-:-:S04]  /*0590*/  IMAD.WIDE R8, R21, 0x4, R8 ;  /* 0x0000000415087825 */ /* 0x000fc800078e0208 */
[----:B------:R-:W-:-:S04]  /*05a0*/  IMAD.SHL.U32 R23, R20, 0x100, RZ ;  /* 0x0000010014177824 */ /* 0x000fc800078e00ff */
[----:B------:R-:W-:-:S04]  /*05b0*/  IMAD.WIDE R16, R23, 0x4, R16 ;  /* 0x0000000417107825 */ /* 0x000fc800078e0210 */
[C---:B------:R-:W-:Y:S01]  /*05c0*/  IMAD.WIDE R14, R23.reuse, 0x4, R14 ;  /* 0x00000004170e7825 */ /* 0x040fe200078e020e */
[----:B------:R3:W4:Y:S03]  /*05d0*/  @!P0 LDG.E.EL R18, desc[UR4][R16.64] ;  /* 0x0000000410128981 */ /* 0x000726000c2e1900 */
[----:B------:R-:W-:Y:S01]  /*05e0*/  IMAD.WIDE R10, R23, 0x4, R10 ;  /* 0x00000004170a7825 */ /* 0x000fe200078e020a */
[----:B------:R-:W-:Y:S01]  /*05f0*/  ISETP.GT.AND P1, PT, R13, 0x3f, PT ;  /* 0x0000003f0d00780c */ /* 0x000fe20003f24270 */
[----:B------:R-:W5:Y:S02]  /*0600*/  @!P0 LDG.E.EL R24, desc[UR4][R14.64] ;  /* 0x000000040e188981 */ /* 0x000f64000c2e1900 */
[----:B------:R-:W-:Y:S02]  /*0610*/  IMAD.WIDE R22, R23, 0x4, R8 ;  /* 0x0000000417167825 */ /* 0x000fe400078e0208 */
[----:B------:R-:W1:Y:S01]  /*0620*/  LDC.64 R8, c[0x0][0x240] ;  /* 0x00009000ff087b82 */ /* 0x000e620000000a00 */
[----:B------:R2:W5:Y:S01]  /*0630*/  @!P0 LDG.E.EL R25, desc[UR4][R10.64] ;  /* 0x000000040a198981 */ /* 0x000562000c2e1900 */
[----:B------:R-:W-:-:S02]  /*0640*/  IMAD.SHL.U32 R19, R20, 0x400, RZ ;  /* 0x0000040014137824 */ /* 0x000fc400078e00ff */
[----:B------:R-:W-:-:S03]  /*0650*/  IMAD.MOV.U32 R21, RZ, RZ, RZ ;  /* 0x000000ffff157224 */ /* 0x000fc600078e00ff */
[----:B---3--:R-:W-:Y:S01]  /*0660*/  IADD3 R17, R19, R2, -R26 ;  /* 0x0000000213117210 */ /* 0x008fe20007ffe81a */
[----:B--2---:R-:W-:Y:S01]  /*0670*/  IMAD.WIDE R26, R3, 0x4, R4 ;  /* 0x00000004031a7825 */ /* 0x004fe200078e0204 */
[----:B------:R-:W-:Y:S02]  /*0680*/  LOP3.LUT R3, R0, 0xfffffff0, RZ, 0xc0, !PT ;  /* 0xfffffff000037812 */ /* 0x000fe400078ec0ff */
[----:B------:R-:W-:Y:S01]  /*0690*/  CS2R R4, SRZ ;  /* 0x0000000000047805 */ /* 0x000fe2000001ff00 */
[----:B------:R-:W2:Y:S01]  /*06a0*/  @!P0 LDG.E.EL R21, desc[UR4][R22.64] ;  /* 0x0000000416158981 */ /* 0x000ea2000c2e1900 */
[----:B------:R-:W-:Y:S02]  /*06b0*/  IMAD.SHL.U32 R13, R13, 0x10, RZ ;  /* 0x000000100d0d7824 */ /* 0x000fe400078e00ff */
[----:B------:R-:W-:Y:S01]  /*06c0*/  IMAD.IADD R0, R2, 0x1, -R3 ;  /* 0x0000000102007824 */ /* 0x000fe200078e0a03 */
[----:B------:R-:W-:Y:S01]  /*06d0*/  SHF.R.S32.HI R10, RZ, 0x1f, R19 ;  /* 0x0000001fff0a7819 */ /* 0x000fe20000011413 */
[----:B-1----:R-:W-:Y:S01]  /*06e0*/  IMAD.WIDE R16, R17, 0x4, R6 ;  /* 0x0000000411107825 */ /* 0x002fe200078e0206 */
[----:B------:R-:W-:-:S02]  /*06f0*/  CS2R R6, SRZ ;  /* 0x0000000000067805 */ /* 0x000fc4000001ff00 */
[----:B------:R-:W-:Y:S01]  /*0700*/  SHF.R.S32.HI R3, RZ, 0x1f, R13 ;  /* 0x0000001fff037819 */ /* 0x000fe2000001140d */
[----:B------:R-:W3:Y:S01]  /*0710*/  @!P0 LDG.E.EL.64 R4, desc[UR4][R26.64] ;  /* 0x000000041a048981 */ /* 0x000ee2000c2e1b00 */
[----:B------:R-:W-:Y:S02]  /*0720*/  IADD3 R19, P2, P3, R13, R0, R19 ;  /* 0x000000000d137210 */ /* 0x000fe40007b5e013 */
[----:B------:R-:W-:Y:S01]  /*0730*/  SHF.R.S32.HI R11, RZ, 0x1f, R0 ;  /* 0x0000001fff0b7819 */ /* 0x000fe20000011400 */
[----:B------:R-:W-:Y:S01]  /*0740*/  IMAD.MOV.U32 R0, RZ, RZ, RZ ;  /* 0x000000ffff007224 */ /* 0x000fe200078e00ff */
[----:B------:R1:W3:Y:S02]  /*0750*/  @!P0 LDG.E.64 R6, desc[UR4][R16.64] ;  /* 0x0000000410068981 */ /* 0x0002e4000c1e1b00 */
[----:B------:R-:W-:Y:S01]  /*0760*/  IADD3.X R10, R3, R11, R10, P2, P3 ;  /* 0x0000000b030a7210 */ /* 0x000fe200017e640a */
[----:B------:R-:W-:Y:S02]  /*0770*/  IMAD.MOV.U32 R3, RZ, RZ, RZ ;  /* 0x000000ffff037224 */ /* 0x000fe400078e00ff */
[----:B0-----:R-:W-:Y:S01]  /*0780*/  IMAD.WIDE R12, R12, 0x4, R8 ;  /* 0x000000040c0c7825 */ /* 0x001fe200078e0208 */
[----:B------:R-:W-:-:S02]  /*0790*/  LEA R14, P2, R19, UR6, 0x2 ;  /* 0x00000006130e7c11 */ /* 0x000fc4000f8410ff */
[----:B------:R-:W-:Y:S02]  /*07a0*/  CS2R R8, SRZ ;  /* 0x0000000000087805 */ /* 0x000fe4000001ff00 */
[----:B------:R-:W3:Y:S01]  /*07b0*/  @!P0 LDG.E.EL R0, desc[UR4][R12.64] ;  /* 0x000000040c008981 */ /* 0x000ee2000c2e1900 */
[----:B------:R-:W-:Y:S02]  /*07c0*/  LEA.HI.X R15, R19, UR7, R10, 0x2, P2 ;  /* 0x00000007130f7c11 */ /* 0x000fe400090f140a */
[----:B------:R-:W0:Y:S01]  /*07d0*/  LDC.64 R10, c[0x0][0x250] ;  /* 0x00009400ff0a7b82 */ /* 0x000e220000000a00 */
[----:B------:R0:W3:Y:S04]  /*07e0*/  @!P0 LDG.E.EL R3, desc[UR4][R12.64] ;  /* 0x000000040c038981 */ /* 0x0000e8000c2e1900 */
[----:B------:R-:W3:Y:S01]  /*07f0*/  @P1 LDG.E.64 R8, desc[UR4][R14.64+-0x1000] ;  /* 0xfff000040e081981 */ /* 0x000ee2000c1e1b00 */
[----:B0-----:R-:W-:Y:S01]  /*0800*/  IMAD.WIDE R10, R2, 0x4, R10 ;  /* 0x00000004020a7825 */ /* 0x001fe200078e020a */
[----:B----4-:R-:W-:-:S02]  /*0810*/  SEL R19, R18, RZ, !P0 ;  /* 0x000000ff12137207 */ /* 0x010fc40004000000 */
[----:B-----5:R-:W-:Y:S02]  /*0820*/  SEL R24, R24, RZ, !P0 ;  /* 0x000000ff18187207 */ /* 0x020fe40004000000 */
[----:B-1----:R-:W-:-:S05]  /*0830*/  SEL R16, R25, RZ, !P0 ;  /* 0x000000ff19107207 */ /* 0x002fca0004000000 */
[----:B------:R-:W-:Y:S01]  /*0840*/  FADD R16, -R19, R16 ;  /* 0x0000001013107221 */ /* 0x000fe20000000100 */
[----:B--2---:R-:W-:-:S05]  /*0850*/  SEL R21, R21, RZ, !P0 ;  /* 0x000000ff15157207 */ /* 0x004fca0004000000 */
[----:B------:R-:W-:Y:S01]  /*0860*/  FADD R21, -R24, R21 ;  /* 0x0000001518157221 */ /* 0x000fe20000000100 */
[----:B---3--:R-:W-:Y:S02]  /*0870*/  SEL R4, R4, RZ, !P0 ;  /* 0x000000ff04047207 */ /* 0x008fe40004000000 */
[----:B------:R-:W-:Y:S02]  /*0880*/  SEL R5, R5, RZ, !P0 ;  /* 0x000000ff05057207 */ /* 0x000fe40004000000 */
[----:B------:R-:W-:Y:S01]  /*0890*/  SEL R13, R6, RZ, !P0 ;  /* 0x000000ff060d7207 */ /* 0x000fe20004000000 */
[----:B------:R-:W-:Y:S01]  /*08a0*/  FFMA R4, R16, R4, R19 ;  /* 0x0000000410047223 */ /* 0x000fe20000000013 */
[----:B------:R-:W-:Y:S01]  /*08b0*/  SEL R6, R7, RZ, !P0 ;  /* 0x000000ff07067207 */ /* 0x000fe20004000000 */
[----:B------:R-:W-:Y:S02]  /*08c0*/  FFMA R5, R21, R5, R24 ;  /* 0x0000000515057223 */ /* 0x000fe40000000018 */
[----:B------:R-:W-:-:S02]  /*08d0*/  FADD R4, -R13, R4 ;  /* 0x000000040d047221 */ /* 0x000fc40000000100 */
[----:B------:R-:W-:Y:S01]  /*08e0*/  FADD R5, -R6, R5 ;  /* 0x0000000506057221 */ /* 0x000fe20000000100 */
[----:B------:R-:W-:Y:S02]  /*08f0*/  SEL R0, R0, RZ, !P0 ;  /* 0x000000ff00007207 */ /* 0x000fe40004000000 */
[----:B------:R-:W-:-:S03]  /*0900*/  SEL R3, R3, RZ, !P0 ;  /* 0x000000ff03037207 */ /* 0x000fc60004000000 */
[----:B------:R-:W-:Y:S01]  /*0910*/  FFMA R4, R4, R0, R13 ;  /* 0x0000000004047223 */ /* 0x000fe2000000000d */
[----:B------:R-:W-:Y:S01]  /*0920*/  @P0 SEL R4, R8, RZ, P1 ;  /* 0x000000ff08040207 */ /* 0x000fe20000800000 */
[----:B------:R-:W-:Y:S01]  /*0930*/  FFMA R5, R5, R3, R6 ;  /* 0x0000000305057223 */ /* 0x000fe20000000006 */
[----:B------:R-:W-:-:S05]  /*0940*/  @P0 SEL R5, R9, RZ, P1 ;  /* 0x000000ff09050207 */ /* 0x000fca0000800000 */
[----:B------:R-:W-:Y:S01]  /*0950*/  STG.E.64 desc[UR4][R10.64], R4 ;  /* 0x000000040a007986 */ /* 0x000fe2000c101b04 */
[----:B------:R-:W-:Y:S05]  /*0960*/  EXIT ;  /* 0x000000000000794d */ /* 0x000fea0003800000 */
.L_x_0:
[----:B------:R-:W-:-:S00]  /*0970*/  BRA `(.L_x_0) ;  /* 0xfffffffc00fc7947 */ /* 0x000fc0000383ffff */
[----:B------:R-:W-:-:S00]  /*0980*/  NOP ;  /* 0x0000000000007918 */ /* 0x000fc00000000000 */
[----:B------:R-:W-:-:S00]  /*0990*/  NOP ;  /* 0x0000000000007918 */ /* 0x000fc00000000000 */
[----:B------:R-:W-:-:S00]  /*09a0*/  NOP ;  /* 0x0000000000007918 */ /* 0x000fc00000000000 */
[----:B------:R-:W-:-:S00]  /*09b0*/  NOP ;  /* 0x0000000000007918 */ /* 0x000fc00000000000 */
[----:B------:R-:W-:-:S00]  /*09c0*/  NOP ;  /* 0x0000000000007918 */ /* 0x000fc00000000000 */
[----:B------:R-:W-:-:S00]  /*09d0*/  NOP ;  /* 0x0000000000007918 */ /* 0x000fc00000000000 */
[----:B------:R-:W-:-:S00]  /*09e0*/  NOP ;  /* 0x0000000000007918 */ /* 0x000fc00000000000 */
[----:B------:R-:W-:-:S00]  /*09f0*/  NOP ;  /* 0x0000000000007918 */ /* 0x000fc00000000000 */
.L_x_1:


//--------------------- .nv.constant0.triton_poi_fused_cat_55 --------------------------
	.section	.nv.constant0.triton_poi_fused_cat_55,"a",@progbits
	.sectionflags	@""
	.align	4
.nv.constant0.triton_poi_fused_cat_55:
	.zero		604
